	.headerflags	@"EF_CUDA_TEXMODE_UNIFIED EF_CUDA_64BIT_ADDRESS EF_CUDA_ACCELERATORS EF_CUDA_SM90 EF_CUDA_VIRTUAL_SM(EF_CUDA_SM90)"
	.elftype	@"ET_EXEC"


//--------------------- .nv.info                  --------------------------
	.section	.nv.info,"",@"SHT_CUDA_INFO"
	.align	4


	//----- nvinfo : EIATTR_REGCOUNT
	.align		4
        /*0000*/ 	.byte	0x04, 0x2f
        /*0002*/ 	.short	(.L_3 - .L_2)
	.align		4
.L_2:
        /*0004*/ 	.word	index@(triton_poi_fused__native_batch_norm_legit_no_training_add_native_batch_norm_backward_relu_11)
        /*0008*/ 	.word	0x0000001b


	//----- nvinfo : EIATTR_MIN_STACK_SIZE
	.align		4
.L_3:
        /*000c*/ 	.byte	0x04, 0x12
        /*000e*/ 	.short	(.L_5 - .L_4)
	.align		4
.L_4:
        /*0010*/ 	.word	index@(triton_poi_fused__native_batch_norm_legit_no_training_add_native_batch_norm_backward_relu_11)
        /*0014*/ 	.word	0x00000000


	//----- nvinfo : EIATTR_FRAME_SIZE
	.align		4
.L_5:
        /*0018*/ 	.byte	0x04, 0x11
        /*001a*/ 	.short	(.L_7 - .L_6)
	.align		4
.L_6:
        /*001c*/ 	.word	index@(triton_poi_fused__native_batch_norm_legit_no_training_add_native_batch_norm_backward_relu_11)
        /*0020*/ 	.word	0x00000000


	//----- nvinfo : EIATTR_MIN_STACK_SIZE
	.align		4
.L_7:
        /*0024*/ 	.byte	0x04, 0x12
        /*0026*/ 	.short	(.L_9 - .L_8)
	.align		4
.L_8:
        /*0028*/ 	.word	index@(triton_poi_fused__native_batch_norm_legit_no_training_add_native_batch_norm_backward_relu_11)
        /*002c*/ 	.word	0x00000000
.L_9:


//--------------------- .nv.info.triton_poi_fused__native_batch_norm_legit_no_training_add_native_batch_norm_backward_relu_11 --------------------------
	.section	.nv.info.triton_poi_fused__native_batch_norm_legit_no_training_add_native_batch_norm_backward_relu_11,"",@"SHT_CUDA_INFO"
	.sectionflags	@""
	.align	4


	//----- nvinfo : EIATTR_CUDA_API_VERSION
	.align		4
        /*0000*/ 	.byte	0x04, 0x37
        /*0002*/ 	.short	(.L_11 - .L_10)
.L_10:
        /*0004*/ 	.word	0x0000007c


	//----- nvinfo : EIATTR_KPARAM_INFO
	.align		4
.L_11:
        /*0008*/ 	.byte	0x04, 0x17
        /*000a*/ 	.short	(.L_13 - .L_12)
.L_12:
        /*000c*/ 	.word	0x00000000
        /*0010*/ 	.short	0x000b
        /*0012*/ 	.short	0x0058
        /*0014*/ 	.byte	0x00, 0xf0, 0x11, 0x00


	//----- nvinfo : EIATTR_KPARAM_INFO
	.align		4
.L_13:
        /*0018*/ 	.byte	0x04, 0x17
        /*001a*/ 	.short	(.L_15 - .L_14)
.L_14:
        /*001c*/ 	.word	0x00000000
        /*0020*/ 	.short	0x000a
        /*0022*/ 	.short	0x0050
        /*0024*/ 	.byte	0x00, 0xf4, 0x21, 0x00


	//----- nvinfo : EIATTR_KPARAM_INFO
	.align		4
.L_15:
        /*0028*/ 	.byte	0x04, 0x17
        /*002a*/ 	.short	(.L_17 - .L_16)
.L_16:
        /*002c*/ 	.word	0x00000000
        /*0030*/ 	.short	0x0009
        /*0032*/ 	.short	0x0048
        /*0034*/ 	.byte	0x00, 0xf4, 0x21, 0x00


	//----- nvinfo : EIATTR_KPARAM_INFO
	.align		4
.L_17:
        /*0038*/ 	.byte	0x04, 0x17
        /*003a*/ 	.short	(.L_19 - .L_18)
.L_18:
        /*003c*/ 	.word	0x00000000
        /*0040*/ 	.short	0x0008
        /*0042*/ 	.short	0x0040
        /*0044*/ 	.byte	0x00, 0xf4, 0x21, 0x00


	//----- nvinfo : EIATTR_KPARAM_INFO
	.align		4
.L_19:
        /*0048*/ 	.byte	0x04, 0x17
        /*004a*/ 	.short	(.L_21 - .L_20)
.L_20:
        /*004c*/ 	.word	0x00000000
        /*0050*/ 	.short	0x0007
        /*0052*/ 	.short	0x0038
        /*0054*/ 	.byte	0x00, 0xf4, 0x21, 0x00


	//----- nvinfo : EIATTR_KPARAM_INFO
	.align		4
.L_21:
        /*0058*/ 	.byte	0x04, 0x17
        /*005a*/ 	.short	(.L_23 - .L_22)
.L_22:
        /*005c*/ 	.word	0x00000000
        /*0060*/ 	.short	0x0006
        /*0062*/ 	.short	0x0030
        /*0064*/ 	.byte	0x00, 0xf4, 0x21, 0x00


	//----- nvinfo : EIATTR_KPARAM_INFO
	.align		4
.L_23:
        /*0068*/ 	.byte	0x04, 0x17
        /*006a*/ 	.short	(.L_25 - .L_24)
.L_24:
        /*006c*/ 	.word	0x00000000
        /*0070*/ 	.short	0x0005
        /*0072*/ 	.short	0x0028
        /*0074*/ 	.byte	0x00, 0xf4, 0x21, 0x00


	//----- nvinfo : EIATTR_KPARAM_INFO
	.align		4
.L_25:
        /*0078*/ 	.byte	0x04, 0x17
        /*007a*/ 	.short	(.L_27 - .L_26)
.L_26:
        /*007c*/ 	.word	0x00000000
        /*0080*/ 	.short	0x0004
        /*0082*/ 	.short	0x0020
        /*0084*/ 	.byte	0x00, 0xf4, 0x21, 0x00


	//----- nvinfo : EIATTR_KPARAM_INFO
	.align		4
.L_27:
        /*0088*/ 	.byte	0x04, 0x17
        /*008a*/ 	.short	(.L_29 - .L_28)
.L_28:
        /*008c*/ 	.word	0x00000000
        /*0090*/ 	.short	0x0003
        /*0092*/ 	.short	0x0018
        /*0094*/ 	.byte	0x00, 0xf4, 0x21, 0x00


	//----- nvinfo : EIATTR_KPARAM_INFO
	.align		4
.L_29:
        /*0098*/ 	.byte	0x04, 0x17
        /*009a*/ 	.short	(.L_31 - .L_30)
.L_30:
        /*009c*/ 	.word	0x00000000
        /*00a0*/ 	.short	0x0002
        /*00a2*/ 	.short	0x0010
        /*00a4*/ 	.byte	0x00, 0xf4, 0x21, 0x00


	//----- nvinfo : EIATTR_KPARAM_INFO
	.align		4
.L_31:
        /*00a8*/ 	.byte	0x04, 0x17
        /*00aa*/ 	.short	(.L_33 - .L_32)
.L_32:
        /*00ac*/ 	.word	0x00000000
        /*00b0*/ 	.short	0x0001
        /*00b2*/ 	.short	0x0008
        /*00b4*/ 	.byte	0x00, 0xf4, 0x21, 0x00


	//----- nvinfo : EIATTR_KPARAM_INFO
	.align		4
.L_33:
        /*00b8*/ 	.byte	0x04, 0x17
        /*00ba*/ 	.short	(.L_35 - .L_34)
.L_34:
        /*00bc*/ 	.word	0x00000000
        /*00c0*/ 	.short	0x0000
        /*00c2*/ 	.short	0x0000
        /*00c4*/ 	.byte	0x00, 0xf4, 0x21, 0x00


	//----- nvinfo : EIATTR_SPARSE_MMA_MASK
	.align		4
.L_35:
        /*00c8*/ 	.byte	0x03, 0x50
        /*00ca*/ 	.short	0x0000


	//----- nvinfo : EIATTR_MAXREG_COUNT
	.align		4
        /*00cc*/ 	.byte	0x03, 0x1b
        /*00ce*/ 	.short	0x00ff


	//----- nvinfo : EIATTR_EXIT_INSTR_OFFSETS
	.align		4
        /*00d0*/ 	.byte	0x04, 0x1c
        /*00d2*/ 	.short	(.L_37 - .L_36)


	//   ....[0]....
.L_36:
        /*00d4*/ 	.word	0x00000510


	//----- nvinfo : EIATTR_REQNTID
	.align		4
.L_37:
        /*00d8*/ 	.byte	0x04, 0x10
        /*00da*/ 	.short	(.L_39 - .L_38)
.L_38:
        /*00dc*/ 	.word	0x00000100
        /*00e0*/ 	.word	0x00000001
        /*00e4*/ 	.word	0x00000001


	//----- nvinfo : EIATTR_CBANK_PARAM_SIZE
	.align		4
.L_39:
        /*00e8*/ 	.byte	0x03, 0x19
        /*00ea*/ 	.short	0x005c


	//----- nvinfo : EIATTR_PARAM_CBANK
	.align		4
        /*00ec*/ 	.byte	0x04, 0x0a
        /*00ee*/ 	.short	(.L_41 - .L_40)
	.align		4
.L_40:
        /*00f0*/ 	.word	index@(.nv.constant0.triton_poi_fused__native_batch_norm_legit_no_training_add_native_batch_norm_backward_relu_11)
        /*00f4*/ 	.short	0x0210
        /*00f6*/ 	.short	0x005c


	//----- nvinfo : EIATTR_SW_WAR
	.align		4
.L_41:
        /*00f8*/ 	.byte	0x04, 0x36
        /*00fa*/ 	.short	(.L_43 - .L_42)
.L_42:
        /*00fc*/ 	.word	0x00000008
.L_43:


//--------------------- .nv.callgraph             --------------------------
	.section	.nv.callgraph,"",@"SHT_CUDA_CALLGRAPH"
	.align	4
	.sectionentsize	8
	.align		4
        /*0000*/ 	.word	0x00000000
	.align		4
        /*0004*/ 	.word	0xffffffff
	.align		4
        /*0008*/ 	.word	0x00000000
	.align		4
        /*000c*/ 	.word	0xfffffffe
	.align		4
        /*0010*/ 	.word	0x00000000
	.align		4
        /*0014*/ 	.word	0xfffffffd
	.align		4
        /*0018*/ 	.word	0x00000000
	.align		4
        /*001c*/ 	.word	0xfffffffc


//--------------------- .nv.constant4             --------------------------
	.section	.nv.constant4,"a",@progbits
	.align	8
	.align		8
.nv.constant4:
        /*0000*/ 	.dword	_$_str
	.align		8
        /*0008*/ 	.dword	_$_str_$_2


//--------------------- .text.triton_poi_fused__native_batch_norm_legit_no_training_add_native_batch_norm_backward_relu_11 --------------------------
	.section	.text.triton_poi_fused__native_batch_norm_legit_no_training_add_native_batch_norm_backward_relu_11,"ax",@progbits
	.align	128
        .global         triton_poi_fused__native_batch_norm_legit_no_training_add_native_batch_norm_backward_relu_11
        .type           triton_poi_fused__native_batch_norm_legit_no_training_add_native_batch_norm_backward_relu_11,@function
        .size           triton_poi_fused__native_batch_norm_legit_no_training_add_native_batch_norm_backward_relu_11,(.L_x_1 - triton_poi_fused__native_batch_norm_legit_no_training_add_native_batch_norm_backward_relu_11)
        .other          triton_poi_fused__native_batch_norm_legit_no_training_add_native_batch_norm_backward_relu_11,@"STO_CUDA_ENTRY STV_DEFAULT"
triton_poi_fused__native_batch_norm_legit_no_training_add_native_batch_norm_backward_relu_11:
.text.triton_poi_fused__native_batch_norm_legit_no_training_add_native_batch_norm_backward_relu_11:
[----:B------:R-:W-:Y:S01]  /*0000*/  LDC R1, c[0x0][0x28] ;  /* 0x00000a00ff017b82 */ /* 0x000fe20000000800 */
[----:B------:R-:W1:Y:S07]  /*0010*/  S2R R0, SR_TID.X ;  /* 0x0000000000007919 */ /* 0x000e6e0000002100 */
[----:B------:R-:W2:Y:S01]  /*0020*/  LDC.64 R16, c[0x0][0x230] ;  /* 0x00008c00ff107b82 */ /* 0x000ea20000000a00 */
[----:B------:R-:W-:Y:S01]  /*0030*/  ULDC.64 UR4, c[0x0][0x208] ;  /* 0x0000820000047ab9 */ /* 0x000fe20000000a00 */
[----:B------:R-:W3:Y:S06]  /*0040*/  S2R R3, SR_CTAID.X ;  /* 0x0000000000037919 */ /* 0x000eec0000002500 */
[----:B------:R-:W4:Y:S08]  /*0050*/  LDC.64 R6, c[0x0][0x210] ;  /* 0x00008400ff067b82 */ /* 0x000f300000000a00 */
[----:B------:R-:W5:Y:S08]  /*0060*/  LDC.64 R8, c[0x0][0x218] ;  /* 0x00008600ff087b82 */ /* 0x000f700000000a00 */
[----:B------:R-:W5:Y:S01]  /*0070*/  LDC.64 R4, c[0x0][0x220] ;  /* 0x00008800ff047b82 */ /* 0x000f620000000a00 */
[----:B-1----:R-:W-:-:S07]  /*0080*/  SHF.L.U32 R0, R0, 0x1, RZ ;  /* 0x0000000100007819 */ /* 0x002fce00000006ff */
[----:B------:R-:W1:Y:S01]  /*0090*/  LDC.64 R10, c[0x0][0x238] ;  /* 0x00008e00ff0a7b82 */ /* 0x000e620000000a00 */
[----:B------:R-:W-:-:S04]  /*00a0*/  LOP3.LUT R0, R0, 0x1fe, RZ, 0xc0, !PT ;  /* 0x000001fe00007812 */ /* 0x000fc800078ec0ff */
[----:B---3--:R-:W-:-:S03]  /*00b0*/  LEA R0, R3, R0, 0x9 ;  /* 0x0000000003007211 */ /* 0x008fc600078e48ff */
[----:B------:R-:W3:Y:S02]  /*00c0*/  LDC.64 R14, c[0x0][0x240] ;  /* 0x00009000ff0e7b82 */ /* 0x000ee40000000a00 */
[----:B------:R-:W-:-:S06]  /*00d0*/  IMAD.HI R2, R0, 0x66666667, RZ ;  /* 0x6666666700027827 */ /* 0x000fcc00078e02ff */
[----:B------:R-:W1:Y:S01]  /*00e0*/  LDC.64 R12, c[0x0][0x248] ;  /* 0x00009200ff0c7b82 */ /* 0x000e620000000a00 */
[----:B------:R-:W-:-:S04]  /*00f0*/  SHF.R.U32.HI R3, RZ, 0x1f, R2 ;  /* 0x0000001fff037819 */ /* 0x000fc80000011602 */
[----:B------:R-:W-:-:S05]  /*0100*/  LEA.HI.SX32 R3, R2, R3, 0x1a ;  /* 0x0000000302037211 */ /* 0x000fca00078fd2ff */
[----:B------:R-:W-:Y:S02]  /*0110*/  IMAD R19, R3, -0xa0, R0 ;  /* 0xffffff6003137824 */ /* 0x000fe400078e0200 */
[----:B------:R-:W1:Y:S02]  /*0120*/  LDC.64 R2, c[0x0][0x228] ;  /* 0x00008a00ff027b82 */ /* 0x000e640000000a00 */
[----:B--2---:R-:W-:-:S06]  /*0130*/  IMAD.WIDE R16, R19, 0x4, R16 ;  /* 0x0000000413107825 */ /* 0x004fcc00078e0210 */
[----:B------:R-:W2:Y:S01]  /*0140*/  LDG.E.EL.64 R16, desc[UR4][R16.64] ;  /* 0x0000000410107981 */ /* 0x000ea2000c2e1b00 */
[----:B----4-:R-:W-:-:S04]  /*0150*/  IMAD.WIDE R6, R0, 0x4, R6 ;  /* 0x0000000400067825 */ /* 0x010fc800078e0206 */
[C---:B-----5:R-:W-:Y:S02]  /*0160*/  IMAD.WIDE R8, R0.reuse, 0x4, R8 ;  /* 0x0000000400087825 */ /* 0x060fe400078e0208 */
[----:B------:R-:W4:Y:S02]  /*0170*/  LDG.E.64 R6, desc[UR4][R6.64] ;  /* 0x0000000406067981 */ /* 0x000f24000c1e1b00 */
[----:B0-----:R-:W-:Y:S02]  /*0180*/  IMAD.WIDE R4, R0, 0x4, R4 ;  /* 0x0000000400047825 */ /* 0x001fe400078e0204 */
[----:B------:R-:W4:Y:S04]  /*0190*/  LDG.E.64 R8, desc[UR4][R8.64] ;  /* 0x0000000408087981 */ /* 0x000f28000c1e1b00 */
[----:B------:R-:W5:Y:S01]  /*01a0*/  LDG.E.64 R4, desc[UR4][R4.64] ;  /* 0x0000000404047981 */ /* 0x000f62000c1e1b00 */
[----:B-1----:R-:W-:-:S06]  /*01b0*/  IMAD.WIDE R2, R19, 0x4, R2 ;  /* 0x0000000413027825 */ /* 0x002fcc00078e0202 */
[----:B------:R-:W4:Y:S01]  /*01c0*/  LDG.E.EL.64 R2, desc[UR4][R2.64] ;  /* 0x0000000402027981 */ /* 0x000f22000c2e1b00 */
[----:B------:R-:W-:-:S04]  /*01d0*/  IMAD.WIDE R20, R19, 0x4, R10 ;  /* 0x0000000413147825 */ /* 0x000fc800078e020a */
[C---:B---3--:R-:W-:Y:S02]  /*01e0*/  IMAD.WIDE R22, R19.reuse, 0x4, R14 ;  /* 0x0000000413167825 */ /* 0x048fe400078e020e */
[----:B------:R-:W3:Y:S02]  /*01f0*/  LDG.E.EL.64 R14, desc[UR4][R20.64] ;  /* 0x00000004140e7981 */ /* 0x000ee4000c2e1b00 */
[----:B------:R-:W-:Y:S02]  /*0200*/  IMAD.WIDE R10, R19, 0x4, R12 ;  /* 0x00000004130a7825 */ /* 0x000fe400078e020c */
[----:B------:R0:W3:Y:S04]  /*0210*/  LDG.E.EL.64 R12, desc[UR4][R22.64] ;  /* 0x00000004160c7981 */ /* 0x0000e8000c2e1b00 */
[----:B------:R-:W3:Y:S01]  /*0220*/  LDG.E.EL.64 R10, desc[UR4][R10.64] ;  /* 0x000000040a0a7981 */ /* 0x000ee2000c2e1b00 */
[----:B0-----:R-:W-:Y:S01]  /*0230*/  HFMA2.MMA R22, -RZ, RZ, 1.625, 0 ;  /* 0x3e800000ff167435 */ /* 0x001fe200000001ff */
[----:B--2---:R-:W-:Y:S01]  /*0240*/  FADD R18, R16, 9.9999997473787516356e-06 ;  /* 0x3727c5ac10127421 */ /* 0x004fe20000000000 */
[----:B------:R-:W-:-:S03]  /*0250*/  FADD R17, R17, 9.9999997473787516356e-06 ;  /* 0x3727c5ac11117421 */ /* 0x000fc60000000000 */
[----:B------:R-:W0:Y:S08]  /*0260*/  MUFU.SQRT R16, R18 ;  /* 0x0000001200107308 */ /* 0x000e300000002000 */
[----:B------:R-:W1:Y:S01]  /*0270*/  MUFU.SQRT R24, R17 ;  /* 0x0000001100187308 */ /* 0x000e620000002000 */
[C---:B0-----:R-:W-:Y:S02]  /*0280*/  FSETP.GT.AND P0, PT, R16.reuse, 8.50705917302346158658e+37, PT ;  /* 0x7e8000001000780b */ /* 0x041fe40003f04000 */
[----:B------:R-:W-:-:S02]  /*0290*/  FSETP.GEU.AND P2, PT, R16, 1.175494350822287508e-38, PT ;  /* 0x008000001000780b */ /* 0x000fc40003f4e000 */
[C---:B-1----:R-:W-:Y:S02]  /*02a0*/  FSETP.GT.AND P1, PT, R24.reuse, 8.50705917302346158658e+37, PT ;  /* 0x7e8000001800780b */ /* 0x042fe40003f24000 */
[----:B------:R-:W-:-:S07]  /*02b0*/  FSETP.GEU.AND P3, PT, R24, 1.175494350822287508e-38, PT ;  /* 0x008000001800780b */ /* 0x000fce0003f6e000 */
[----:B------:R-:W-:-:S04]  /*02c0*/  @P0 FMUL R16, R16, 0.25 ;  /* 0x3e80000010100820 */ /* 0x000fc80000400000 */
[----:B------:R-:W-:Y:S01]  /*02d0*/  @!P2 FMUL R16, R16, 16777216 ;  /* 0x4b8000001010a820 */ /* 0x000fe20000400000 */
[----:B------:R-:W-:-:S04]  /*02e0*/  @P1 FMUL R24, R24, 0.25 ;  /* 0x3e80000018181820 */ /* 0x000fc80000400000 */
[----:B------:R-:W-:Y:S01]  /*02f0*/  @!P3 FMUL R24, R24, 16777216 ;  /* 0x4b8000001818b820 */ /* 0x000fe20000400000 */
[----:B------:R-:W0:Y:S01]  /*0300*/  MUFU.RCP R16, R16 ;  /* 0x0000001000107308 */ /* 0x000e220000001000 */
[----:B----4-:R-:W-:Y:S01]  /*0310*/  FADD R18, R7, R9 ;  /* 0x0000000907127221 */ /* 0x010fe20000000000 */
[----:B------:R-:W-:Y:S01]  /*0320*/  FADD R19, R6, R8 ;  /* 0x0000000806137221 */ /* 0x000fe20000000000 */
[C---:B------:R-:W-:Y:S01]  /*0330*/  FSEL R23, R22.reuse, 1, P0 ;  /* 0x3f80000016177808 */ /* 0x040fe20000000000 */
[----:B------:R-:W1:Y:S04]  /*0340*/  LDC.64 R6, c[0x0][0x250] ;  /* 0x00009400ff067b82 */ /* 0x000e680000000a00 */
[----:B------:R-:W2:Y:S01]  /*0350*/  MUFU.RCP R17, R24 ;  /* 0x0000001800117308 */ /* 0x000ea20000001000 */
[----:B------:R-:W-:Y:S01]  /*0360*/  FSEL R22, R22, 1, P1 ;  /* 0x3f80000016167808 */ /* 0x000fe20000800000 */
[----:B-----5:R-:W-:Y:S01]  /*0370*/  FADD R20, R5, R18 ;  /* 0x0000001205147221 */ /* 0x020fe20000000000 */
[----:B------:R-:W-:Y:S01]  /*0380*/  FADD R21, R4, R19 ;  /* 0x0000001304157221 */ /* 0x000fe20000000000 */
[----:B------:R-:W4:Y:S01]  /*0390*/  LDC.64 R8, c[0x0][0x258] ;  /* 0x00009600ff087b82 */ /* 0x000f220000000a00 */
[----:B------:R-:W-:Y:S01]  /*03a0*/  @!P2 FMUL R23, R23, 16777216 ;  /* 0x4b8000001717a820 */ /* 0x000fe20000400000 */
[----:B------:R-:W-:Y:S01]  /*03b0*/  @!P3 FMUL R22, R22, 16777216 ;  /* 0x4b8000001616b820 */ /* 0x000fe20000400000 */
[----:B------:R-:W-:-:S05]  /*03c0*/  FADD R3, -R3, R20 ;  /* 0x0000001403037221 */ /* 0x000fca0000000100 */
[----:B------:R-:W5:Y:S01]  /*03d0*/  LDC.64 R4, c[0x0][0x260] ;  /* 0x00009800ff047b82 */ /* 0x000f620000000a00 */
[----:B------:R-:W-:Y:S01]  /*03e0*/  FADD R2, -R2, R21 ;  /* 0x0000001502027221 */ /* 0x000fe20000000100 */
[----:B0-----:R-:W-:Y:S01]  /*03f0*/  FMUL R23, R16, R23 ;  /* 0x0000001710177220 */ /* 0x001fe20000400000 */
[----:B--2---:R-:W-:-:S03]  /*0400*/  FMUL R22, R17, R22 ;  /* 0x0000001611167220 */ /* 0x004fc60000400000 */
[----:B------:R-:W-:Y:S01]  /*0410*/  FMUL R23, R2, R23 ;  /* 0x0000001702177220 */ /* 0x000fe20000400000 */
[----:B------:R-:W-:-:S03]  /*0420*/  FMUL R22, R3, R22 ;  /* 0x0000001603167220 */ /* 0x000fc60000400000 */
[----:B---3--:R-:W-:Y:S01]  /*0430*/  FFMA R12, R14, R23, R12 ;  /* 0x000000170e0c7223 */ /* 0x008fe2000000000c */
[----:B------:R-:W-:-:S04]  /*0440*/  FFMA R13, R15, R22, R13 ;  /* 0x000000160f0d7223 */ /* 0x000fc8000000000d */
[----:B------:R-:W-:Y:S02]  /*0450*/  FSETP.GEU.AND P0, PT, R12, RZ, PT ;  /* 0x000000ff0c00720b */ /* 0x000fe40003f0e000 */
[C---:B------:R-:W-:Y:S01]  /*0460*/  FSETP.GEU.AND P1, PT, R13.reuse, RZ, PT ;  /* 0x000000ff0d00720b */ /* 0x040fe20003f2e000 */
[----:B-1----:R-:W-:Y:S01]  /*0470*/  IMAD.WIDE R6, R0, 0x4, R6 ;  /* 0x0000000400067825 */ /* 0x002fe200078e0206 */
[----:B------:R-:W-:Y:S02]  /*0480*/  FSEL R12, R12, RZ, P0 ;  /* 0x000000ff0c0c7208 */ /* 0x000fe40000000000 */
[----:B------:R-:W-:Y:S01]  /*0490*/  FSEL R13, R13, RZ, P1 ;  /* 0x000000ff0d0d7208 */ /* 0x000fe20000800000 */
[----:B----4-:R-:W-:-:S04]  /*04a0*/  IMAD.WIDE R8, R0, 0x4, R8 ;  /* 0x0000000400087825 */ /* 0x010fc800078e0208 */
[----:B------:R-:W-:Y:S01]  /*04b0*/  FADD R10, -R10, R19 ;  /* 0x000000130a0a7221 */ /* 0x000fe20000000100 */
[----:B------:R-:W-:Y:S01]  /*04c0*/  FADD R11, -R11, R18 ;  /* 0x000000120b0b7221 */ /* 0x000fe20000000100 */
[----:B-----5:R-:W-:Y:S01]  /*04d0*/  IMAD.WIDE R4, R0, 0x4, R4 ;  /* 0x0000000400047825 */ /* 0x020fe200078e0204 */
[----:B------:R-:W-:Y:S04]  /*04e0*/  STG.E.64 desc[UR4][R6.64], R12 ;  /* 0x0000000c06007986 */ /* 0x000fe8000c101b04 */
[----:B------:R-:W-:Y:S04]  /*04f0*/  STG.E.64 desc[UR4][R8.64], R2 ;  /* 0x0000000208007986 */ /* 0x000fe8000c101b04 */
[----:B------:R-:W-:Y:S01]  /*0500*/  STG.E.64 desc[UR4][R4.64], R10 ;  /* 0x0000000a04007986 */ /* 0x000fe2000c101b04 */
[----:B------:R-:W-:Y:S05]  /*0510*/  EXIT ;  /* 0x000000000000794d */ /* 0x000fea0003800000 */
.L_x_0:
[----:B------:R-:W-:-:S00]  /*0520*/  BRA `(.L_x_0) ;  /* 0xfffffffc00fc7947 */ /* 0x000fc0000383ffff */
[----:B------:R-:W-:-:S00]  /*0530*/  NOP ;  /* 0x0000000000007918 */ /* 0x000fc00000000000 */
        /* <DEDUP_REMOVED lines=12> */
.L_x_1:


//--------------------- .nv.global.init           --------------------------
	.section	.nv.global.init,"aw",@progbits
.nv.global.init:
	.type		_$_str,@object
	.size		_$_str,(_$_str_$_2 - _$_str)
_$_str:
        /*0000*/ 	.byte	0x5f, 0x5f, 0x43, 0x55, 0x44, 0x41, 0x5f, 0x46, 0x54, 0x5a, 0x00
	.type		_$_str_$_2,@object
	.size		_$_str_$_2,(.L_1 - _$_str_$_2)
_$_str_$_2:
        /*000b*/ 	.byte	0x5f, 0x5f, 0x43, 0x55, 0x44, 0x41, 0x5f, 0x50, 0x52, 0x45, 0x43, 0x5f, 0x53, 0x51, 0x52, 0x54
        /*001b*/ 	.byte	0x00
.L_1:


//--------------------- .nv.constant0.triton_poi_fused__native_batch_norm_legit_no_training_add_native_batch_norm_backward_relu_11 --------------------------
	.section	.nv.constant0.triton_poi_fused__native_batch_norm_legit_no_training_add_native_batch_norm_backward_relu_11,"a",@progbits
	.sectionflags	@""
	.align	4
.nv.constant0.triton_poi_fused__native_batch_norm_legit_no_training_add_native_batch_norm_backward_relu_11:
	.zero		620
